//
// Generated by NVIDIA NVVM Compiler
//
// Compiler Build ID: CL-36424714
// Cuda compilation tools, release 13.0, V13.0.88
// Based on NVVM 20.0.0
//

.version 9.0
.target sm_100
.address_size 64

	// .globl	_Z20singlethread_stencilPiS_i
// _ZZ14faster_stencilPiS_iE4temp has been demoted

.visible .entry _Z20singlethread_stencilPiS_i(
	.param .u64 .ptr .align 1 _Z20singlethread_stencilPiS_i_param_0,
	.param .u64 .ptr .align 1 _Z20singlethread_stencilPiS_i_param_1,
	.param .u32 _Z20singlethread_stencilPiS_i_param_2
)
{
	.reg .pred 	%p<10>;
	.reg .b32 	%r<121>;
	.reg .b64 	%rd<20>;

	ld.param.u64 	%rd9, [_Z20singlethread_stencilPiS_i_param_0];
	ld.param.u64 	%rd10, [_Z20singlethread_stencilPiS_i_param_1];
	ld.param.u32 	%r9, [_Z20singlethread_stencilPiS_i_param_2];
	cvta.to.global.u64 	%rd1, %rd10;
	cvta.to.global.u64 	%rd2, %rd9;
	mov.u32 	%r10, %tid.x;
	setp.ne.s32 	%p1, %r10, 0;
	setp.lt.s32 	%p2, %r9, 1;
	or.pred  	%p3, %p1, %p2;
	@%p3 bra 	$L__BB0_9;
	and.b32  	%r1, %r9, 3;
	setp.lt.u32 	%p4, %r9, 4;
	mov.b32 	%r120, 0;
	@%p4 bra 	$L__BB0_4;
	and.b32  	%r120, %r9, 2147483644;
	neg.s32 	%r118, %r120;
	add.s64 	%rd19, %rd1, 8;
	add.s64 	%rd18, %rd2, 20;
$L__BB0_3:
	.pragma "nounroll";
	ld.global.u32 	%r12, [%rd19+-8];
	ld.global.u32 	%r13, [%rd18+-20];
	add.s32 	%r14, %r12, %r13;
	st.global.u32 	[%rd19+-8], %r14;
	ld.global.u32 	%r15, [%rd18+-16];
	add.s32 	%r16, %r14, %r15;
	st.global.u32 	[%rd19+-8], %r16;
	ld.global.u32 	%r17, [%rd18+-12];
	add.s32 	%r18, %r16, %r17;
	st.global.u32 	[%rd19+-8], %r18;
	ld.global.u32 	%r19, [%rd18+-8];
	add.s32 	%r20, %r18, %r19;
	st.global.u32 	[%rd19+-8], %r20;
	ld.global.u32 	%r21, [%rd18+-4];
	add.s32 	%r22, %r20, %r21;
	st.global.u32 	[%rd19+-8], %r22;
	ld.global.u32 	%r23, [%rd18];
	add.s32 	%r24, %r22, %r23;
	st.global.u32 	[%rd19+-8], %r24;
	ld.global.u32 	%r25, [%rd18+4];
	add.s32 	%r26, %r24, %r25;
	st.global.u32 	[%rd19+-8], %r26;
	ld.global.u32 	%r27, [%rd19+-4];
	ld.global.u32 	%r28, [%rd18+-16];
	add.s32 	%r29, %r27, %r28;
	st.global.u32 	[%rd19+-4], %r29;
	ld.global.u32 	%r30, [%rd18+-12];
	add.s32 	%r31, %r29, %r30;
	st.global.u32 	[%rd19+-4], %r31;
	ld.global.u32 	%r32, [%rd18+-8];
	add.s32 	%r33, %r31, %r32;
	st.global.u32 	[%rd19+-4], %r33;
	ld.global.u32 	%r34, [%rd18+-4];
	add.s32 	%r35, %r33, %r34;
	st.global.u32 	[%rd19+-4], %r35;
	ld.global.u32 	%r36, [%rd18];
	add.s32 	%r37, %r35, %r36;
	st.global.u32 	[%rd19+-4], %r37;
	ld.global.u32 	%r38, [%rd18+4];
	add.s32 	%r39, %r37, %r38;
	st.global.u32 	[%rd19+-4], %r39;
	ld.global.u32 	%r40, [%rd18+8];
	add.s32 	%r41, %r39, %r40;
	st.global.u32 	[%rd19+-4], %r41;
	ld.global.u32 	%r42, [%rd19];
	ld.global.u32 	%r43, [%rd18+-12];
	add.s32 	%r44, %r42, %r43;
	st.global.u32 	[%rd19], %r44;
	ld.global.u32 	%r45, [%rd18+-8];
	add.s32 	%r46, %r44, %r45;
	st.global.u32 	[%rd19], %r46;
	ld.global.u32 	%r47, [%rd18+-4];
	add.s32 	%r48, %r46, %r47;
	st.global.u32 	[%rd19], %r48;
	ld.global.u32 	%r49, [%rd18];
	add.s32 	%r50, %r48, %r49;
	st.global.u32 	[%rd19], %r50;
	ld.global.u32 	%r51, [%rd18+4];
	add.s32 	%r52, %r50, %r51;
	st.global.u32 	[%rd19], %r52;
	ld.global.u32 	%r53, [%rd18+8];
	add.s32 	%r54, %r52, %r53;
	st.global.u32 	[%rd19], %r54;
	ld.global.u32 	%r55, [%rd18+12];
	add.s32 	%r56, %r54, %r55;
	st.global.u32 	[%rd19], %r56;
	ld.global.u32 	%r57, [%rd19+4];
	ld.global.u32 	%r58, [%rd18+-8];
	add.s32 	%r59, %r57, %r58;
	st.global.u32 	[%rd19+4], %r59;
	ld.global.u32 	%r60, [%rd18+-4];
	add.s32 	%r61, %r59, %r60;
	st.global.u32 	[%rd19+4], %r61;
	ld.global.u32 	%r62, [%rd18];
	add.s32 	%r63, %r61, %r62;
	st.global.u32 	[%rd19+4], %r63;
	ld.global.u32 	%r64, [%rd18+4];
	add.s32 	%r65, %r63, %r64;
	st.global.u32 	[%rd19+4], %r65;
	ld.global.u32 	%r66, [%rd18+8];
	add.s32 	%r67, %r65, %r66;
	st.global.u32 	[%rd19+4], %r67;
	ld.global.u32 	%r68, [%rd18+12];
	add.s32 	%r69, %r67, %r68;
	st.global.u32 	[%rd19+4], %r69;
	add.s64 	%rd7, %rd18, 16;
	ld.global.u32 	%r70, [%rd18+16];
	add.s32 	%r71, %r69, %r70;
	st.global.u32 	[%rd19+4], %r71;
	add.s32 	%r118, %r118, 4;
	add.s64 	%rd19, %rd19, 16;
	setp.ne.s32 	%p5, %r118, 0;
	mov.u64 	%rd18, %rd7;
	@%p5 bra 	$L__BB0_3;
$L__BB0_4:
	setp.eq.s32 	%p6, %r1, 0;
	@%p6 bra 	$L__BB0_9;
	setp.eq.s32 	%p7, %r1, 1;
	@%p7 bra 	$L__BB0_7;
	mul.wide.u32 	%rd11, %r120, 4;
	add.s64 	%rd12, %rd1, %rd11;
	ld.global.u32 	%r72, [%rd12];
	add.s64 	%rd13, %rd2, %rd11;
	ld.global.u32 	%r73, [%rd13];
	add.s32 	%r74, %r72, %r73;
	st.global.u32 	[%rd12], %r74;
	ld.global.u32 	%r75, [%rd13+4];
	add.s32 	%r76, %r74, %r75;
	st.global.u32 	[%rd12], %r76;
	add.s32 	%r120, %r120, 2;
	ld.global.u32 	%r77, [%rd13+8];
	add.s32 	%r78, %r76, %r77;
	st.global.u32 	[%rd12], %r78;
	ld.global.u32 	%r79, [%rd13+12];
	add.s32 	%r80, %r78, %r79;
	st.global.u32 	[%rd12], %r80;
	ld.global.u32 	%r81, [%rd13+16];
	add.s32 	%r82, %r80, %r81;
	st.global.u32 	[%rd12], %r82;
	ld.global.u32 	%r83, [%rd13+20];
	add.s32 	%r84, %r82, %r83;
	st.global.u32 	[%rd12], %r84;
	ld.global.u32 	%r85, [%rd13+24];
	add.s32 	%r86, %r84, %r85;
	st.global.u32 	[%rd12], %r86;
	ld.global.u32 	%r87, [%rd12+4];
	ld.global.u32 	%r88, [%rd13+4];
	add.s32 	%r89, %r87, %r88;
	st.global.u32 	[%rd12+4], %r89;
	ld.global.u32 	%r90, [%rd13+8];
	add.s32 	%r91, %r89, %r90;
	st.global.u32 	[%rd12+4], %r91;
	ld.global.u32 	%r92, [%rd13+12];
	add.s32 	%r93, %r91, %r92;
	st.global.u32 	[%rd12+4], %r93;
	ld.global.u32 	%r94, [%rd13+16];
	add.s32 	%r95, %r93, %r94;
	st.global.u32 	[%rd12+4], %r95;
	ld.global.u32 	%r96, [%rd13+20];
	add.s32 	%r97, %r95, %r96;
	st.global.u32 	[%rd12+4], %r97;
	ld.global.u32 	%r98, [%rd13+24];
	add.s32 	%r99, %r97, %r98;
	st.global.u32 	[%rd12+4], %r99;
	ld.global.u32 	%r100, [%rd13+28];
	add.s32 	%r101, %r99, %r100;
	st.global.u32 	[%rd12+4], %r101;
$L__BB0_7:
	and.b32  	%r102, %r9, 1;
	setp.eq.b32 	%p8, %r102, 1;
	not.pred 	%p9, %p8;
	@%p9 bra 	$L__BB0_9;
	mul.wide.u32 	%rd14, %r120, 4;
	add.s64 	%rd15, %rd1, %rd14;
	ld.global.u32 	%r103, [%rd15];
	mul.wide.s32 	%rd16, %r120, 4;
	add.s64 	%rd17, %rd2, %rd16;
	ld.global.u32 	%r104, [%rd17];
	add.s32 	%r105, %r103, %r104;
	st.global.u32 	[%rd15], %r105;
	ld.global.u32 	%r106, [%rd17+4];
	add.s32 	%r107, %r105, %r106;
	st.global.u32 	[%rd15], %r107;
	ld.global.u32 	%r108, [%rd17+8];
	add.s32 	%r109, %r107, %r108;
	st.global.u32 	[%rd15], %r109;
	ld.global.u32 	%r110, [%rd17+12];
	add.s32 	%r111, %r109, %r110;
	st.global.u32 	[%rd15], %r111;
	ld.global.u32 	%r112, [%rd17+16];
	add.s32 	%r113, %r111, %r112;
	st.global.u32 	[%rd15], %r113;
	ld.global.u32 	%r114, [%rd17+20];
	add.s32 	%r115, %r113, %r114;
	st.global.u32 	[%rd15], %r115;
	ld.global.u32 	%r116, [%rd17+24];
	add.s32 	%r117, %r115, %r116;
	st.global.u32 	[%rd15], %r117;
$L__BB0_9:
	ret;

}
	// .globl	_Z23multiplethreads_stencilPiS_i
.visible .entry _Z23multiplethreads_stencilPiS_i(
	.param .u64 .ptr .align 1 _Z23multiplethreads_stencilPiS_i_param_0,
	.param .u64 .ptr .align 1 _Z23multiplethreads_stencilPiS_i_param_1,
	.param .u32 _Z23multiplethreads_stencilPiS_i_param_2
)
{
	.reg .pred 	%p<2>;
	.reg .b32 	%r<19>;
	.reg .b64 	%rd<8>;

	ld.param.u64 	%rd1, [_Z23multiplethreads_stencilPiS_i_param_0];
	ld.param.u64 	%rd2, [_Z23multiplethreads_stencilPiS_i_param_1];
	ld.param.u32 	%r2, [_Z23multiplethreads_stencilPiS_i_param_2];
	mov.u32 	%r3, %ctaid.x;
	shl.b32 	%r4, %r3, 9;
	mov.u32 	%r5, %tid.x;
	add.s32 	%r1, %r4, %r5;
	setp.ge.s32 	%p1, %r1, %r2;
	@%p1 bra 	$L__BB1_2;
	cvta.to.global.u64 	%rd3, %rd2;
	cvta.to.global.u64 	%rd4, %rd1;
	mul.wide.s32 	%rd5, %r1, 4;
	add.s64 	%rd6, %rd4, %rd5;
	ld.global.u32 	%r6, [%rd6];
	ld.global.u32 	%r7, [%rd6+4];
	add.s32 	%r8, %r7, %r6;
	ld.global.u32 	%r9, [%rd6+8];
	add.s32 	%r10, %r9, %r8;
	ld.global.u32 	%r11, [%rd6+12];
	add.s32 	%r12, %r11, %r10;
	ld.global.u32 	%r13, [%rd6+16];
	add.s32 	%r14, %r13, %r12;
	ld.global.u32 	%r15, [%rd6+20];
	add.s32 	%r16, %r15, %r14;
	ld.global.u32 	%r17, [%rd6+24];
	add.s32 	%r18, %r17, %r16;
	add.s64 	%rd7, %rd3, %rd5;
	st.global.u32 	[%rd7], %r18;
$L__BB1_2:
	ret;

}
	// .globl	_Z14faster_stencilPiS_i
.visible .entry _Z14faster_stencilPiS_i(
	.param .u64 .ptr .align 1 _Z14faster_stencilPiS_i_param_0,
	.param .u64 .ptr .align 1 _Z14faster_stencilPiS_i_param_1,
	.param .u32 _Z14faster_stencilPiS_i_param_2
)
{
	.reg .pred 	%p<3>;
	.reg .b32 	%r<14>;
	.reg .b64 	%rd<9>;
	// demoted variable
	.shared .align 4 .b8 _ZZ14faster_stencilPiS_iE4temp[2072];
	ld.param.u64 	%rd2, [_Z14faster_stencilPiS_i_param_0];
	ld.param.u64 	%rd3, [_Z14faster_stencilPiS_i_param_1];
	ld.param.u32 	%r4, [_Z14faster_stencilPiS_i_param_2];
	mov.u32 	%r5, %ctaid.x;
	shl.b32 	%r6, %r5, 9;
	mov.u32 	%r1, %tid.x;
	add.s32 	%r2, %r6, %r1;
	setp.ge.s32 	%p1, %r2, %r4;
	@%p1 bra 	$L__BB2_4;
	cvta.to.global.u64 	%rd4, %rd2;
	mul.wide.s32 	%rd5, %r2, 4;
	add.s64 	%rd1, %rd4, %rd5;
	ld.global.u32 	%r7, [%rd1+12];
	shl.b32 	%r8, %r1, 2;
	mov.u32 	%r9, _ZZ14faster_stencilPiS_iE4temp;
	add.s32 	%r3, %r9, %r8;
	st.shared.u32 	[%r3+12], %r7;
	setp.gt.u32 	%p2, %r1, 2;
	@%p2 bra 	$L__BB2_3;
	ld.global.u32 	%r10, [%rd1];
	st.shared.u32 	[%r3], %r10;
	ld.global.u32 	%r11, [%rd1+2048];
	st.shared.u32 	[%r3+2060], %r11;
$L__BB2_3:
	bar.sync 	0;
	ld.shared.u32 	%r12, [%r3+24];
	mul.lo.s32 	%r13, %r12, 7;
	cvta.to.global.u64 	%rd6, %rd3;
	add.s64 	%rd8, %rd6, %rd5;
	st.global.u32 	[%rd8], %r13;
$L__BB2_4:
	ret;

}


// ===== COMPILED SASS (sm_100) =====

	.target	sm_100

	.elftype	@"ET_EXEC"


//--------------------- .note.nv.tkinfo           --------------------------
	.section	.note.nv.tkinfo,"",@"SHT_NOTE"
	.sectionflags	@"SHF_NOTE_NV_TKINFO"
	.tkinfo
        /*0018*/ 	.word	0x00000002
        /*0030*/ 	.string	""
        /*0030*/ 	.string	"ptxas"
        /*0030*/ 	.string	"Cuda compilation tools, release 13.0, V13.0.88"
        /*0030*/ 	.string	"Build cuda_13.0.r13.0/compiler.36424714_0"
        /*0030*/ 	.string	"-arch sm_100 -m 64 "



//--------------------- .note.nv.cuinfo           --------------------------
	.section	.note.nv.cuinfo,"",@"SHT_NOTE"
	.sectionflags	@"SHF_NOTE_NV_CUINFO"
        /*0018*/ 	.short	0x0002
        /*001a*/ 	.short	0x0064
        /*001c*/ 	.short	0x0082
	.zero		2


//--------------------- .nv.info                  --------------------------
	.section	.nv.info,"",@"SHT_CUDA_INFO"
	.align	4


	//----- nvinfo : EIATTR_REGCOUNT
	.align		4
        /*0000*/ 	.byte	0x04, 0x2f
        /*0002*/ 	.short	(.L_1 - .L_0)
	.align		4
.L_0:
        /*0004*/ 	.word	index@(_Z20singlethread_stencilPiS_i)
        /*0008*/ 	.word	0x00000012


	//----- nvinfo : EIATTR_FRAME_SIZE
	.align		4
.L_1:
        /*000c*/ 	.byte	0x04, 0x11
        /*000e*/ 	.short	(.L_3 - .L_2)
	.align		4
.L_2:
        /*0010*/ 	.word	index@(_Z20singlethread_stencilPiS_i)
        /*0014*/ 	.word	0x00000000


	//----- nvinfo : EIATTR_REGCOUNT
	.align		4
.L_3:
        /*0018*/ 	.byte	0x04, 0x2f
        /*001a*/ 	.short	(.L_5 - .L_4)
	.align		4
.L_4:
        /*001c*/ 	.word	index@(_Z23multiplethreads_stencilPiS_i)
        /*0020*/ 	.word	0x00000010


	//----- nvinfo : EIATTR_FRAME_SIZE
	.align		4
.L_5:
        /*0024*/ 	.byte	0x04, 0x11
        /*0026*/ 	.short	(.L_7 - .L_6)
	.align		4
.L_6:
        /*0028*/ 	.word	index@(_Z23multiplethreads_stencilPiS_i)
        /*002c*/ 	.word	0x00000000


	//----- nvinfo : EIATTR_REGCOUNT
	.align		4
.L_7:
        /*0030*/ 	.byte	0x04, 0x2f
        /*0032*/ 	.short	(.L_9 - .L_8)
	.align		4
.L_8:
        /*0034*/ 	.word	index@(_Z14faster_stencilPiS_i)
        /*0038*/ 	.word	0x0000000d


	//----- nvinfo : EIATTR_FRAME_SIZE
	.align		4
.L_9:
        /*003c*/ 	.byte	0x04, 0x11
        /*003e*/ 	.short	(.L_11 - .L_10)
	.align		4
.L_10:
        /*0040*/ 	.word	index@(_Z14faster_stencilPiS_i)
        /*0044*/ 	.word	0x00000000


	//----- nvinfo : EIATTR_MIN_STACK_SIZE
	.align		4
.L_11:
        /*0048*/ 	.byte	0x04, 0x12
        /*004a*/ 	.short	(.L_13 - .L_12)
	.align		4
.L_12:
        /*004c*/ 	.word	index@(_Z14faster_stencilPiS_i)
        /*0050*/ 	.word	0x00000000


	//----- nvinfo : EIATTR_MIN_STACK_SIZE
	.align		4
.L_13:
        /*0054*/ 	.byte	0x04, 0x12
        /*0056*/ 	.short	(.L_15 - .L_14)
	.align		4
.L_14:
        /*0058*/ 	.word	index@(_Z23multiplethreads_stencilPiS_i)
        /*005c*/ 	.word	0x00000000


	//----- nvinfo : EIATTR_MIN_STACK_SIZE
	.align		4
.L_15:
        /*0060*/ 	.byte	0x04, 0x12
        /*0062*/ 	.short	(.L_17 - .L_16)
	.align		4
.L_16:
        /*0064*/ 	.word	index@(_Z20singlethread_stencilPiS_i)
        /*0068*/ 	.word	0x00000000
.L_17:


//--------------------- .nv.compat                --------------------------
	.section	.nv.compat,"",@"SHT_CUDA_COMPAT_INFO"
	.align	4
        /*0000*/ 	.byte	0x02, 0x09, 0x00, 0x00, 0x02, 0x02, 0x01, 0x00, 0x02, 0x05, 0x05, 0x00, 0x03, 0x07, 0x01, 0x01
        /*0010*/ 	.byte	0x02, 0x03, 0x00, 0x00, 0x02, 0x06, 0x01, 0x00, 0x04, 0x0b, 0x08, 0x00, 0x09, 0x00, 0x00, 0x00
        /*0020*/ 	.byte	0x00, 0x00, 0x00, 0x00


//--------------------- .nv.info._Z14faster_stencilPiS_i --------------------------
	.section	.nv.info._Z14faster_stencilPiS_i,"",@"SHT_CUDA_INFO"
	.sectionflags	@""
	.align	4


	//----- nvinfo : EIATTR_CUDA_API_VERSION
	.align		4
        /*0000*/ 	.byte	0x04, 0x37
        /*0002*/ 	.short	(.L_19 - .L_18)
.L_18:
        /*0004*/ 	.word	0x00000082


	//----- nvinfo : EIATTR_KPARAM_INFO
	.align		4
.L_19:
        /*0008*/ 	.byte	0x04, 0x17
        /*000a*/ 	.short	(.L_21 - .L_20)
.L_20:
        /*000c*/ 	.word	0x00000000
        /*0010*/ 	.short	0x0002
        /*0012*/ 	.short	0x0010
        /*0014*/ 	.byte	0x00, 0xf0, 0x11, 0x00


	//----- nvinfo : EIATTR_KPARAM_INFO
	.align		4
.L_21:
        /*0018*/ 	.byte	0x04, 0x17
        /*001a*/ 	.short	(.L_23 - .L_22)
.L_22:
        /*001c*/ 	.word	0x00000000
        /*0020*/ 	.short	0x0001
        /*0022*/ 	.short	0x0008
        /*0024*/ 	.byte	0x00, 0xf5, 0x21, 0x00


	//----- nvinfo : EIATTR_KPARAM_INFO
	.align		4
.L_23:
        /*0028*/ 	.byte	0x04, 0x17
        /*002a*/ 	.short	(.L_25 - .L_24)
.L_24:
        /*002c*/ 	.word	0x00000000
        /*0030*/ 	.short	0x0000
        /*0032*/ 	.short	0x0000
        /*0034*/ 	.byte	0x00, 0xf5, 0x21, 0x00


	//----- nvinfo : EIATTR_SPARSE_MMA_MASK
	.align		4
.L_25:
        /*0038*/ 	.byte	0x03, 0x50
        /*003a*/ 	.short	0x0000


	//----- nvinfo : EIATTR_MAXREG_COUNT
	.align		4
        /*003c*/ 	.byte	0x03, 0x1b
        /*003e*/ 	.short	0x00ff


	//----- nvinfo : EIATTR_NUM_BARRIERS
	.align		4
        /*0040*/ 	.byte	0x02, 0x4c
        /*0042*/ 	.byte	0x01
	.zero		1


	//----- nvinfo : EIATTR_MERCURY_ISA_VERSION
	.align		4
        /*0044*/ 	.byte	0x03, 0x5f
        /*0046*/ 	.short	0x0101


	//----- nvinfo : EIATTR_VRC_CTA_INIT_COUNT
	.align		4
        /*0048*/ 	.byte	0x02, 0x4a
	.zero		1
	.zero		1


	//----- nvinfo : EIATTR_EXIT_INSTR_OFFSETS
	.align		4
        /*004c*/ 	.byte	0x04, 0x1c
        /*004e*/ 	.short	(.L_27 - .L_26)


	//   ....[0]....
.L_26:
        /*0050*/ 	.word	0x00000060


	//   ....[1]....
        /*0054*/ 	.word	0x000001b0


	//----- nvinfo : EIATTR_CBANK_PARAM_SIZE
	.align		4
.L_27:
        /*0058*/ 	.byte	0x03, 0x19
        /*005a*/ 	.short	0x0014


	//----- nvinfo : EIATTR_PARAM_CBANK
	.align		4
        /*005c*/ 	.byte	0x04, 0x0a
        /*005e*/ 	.short	(.L_29 - .L_28)
	.align		4
.L_28:
        /*0060*/ 	.word	index@(.nv.constant0._Z14faster_stencilPiS_i)
        /*0064*/ 	.short	0x0380
        /*0066*/ 	.short	0x0014


	//----- nvinfo : EIATTR_SW_WAR
	.align		4
.L_29:
        /*0068*/ 	.byte	0x04, 0x36
        /*006a*/ 	.short	(.L_31 - .L_30)
.L_30:
        /*006c*/ 	.word	0x00000008
.L_31:


//--------------------- .nv.info._Z23multiplethreads_stencilPiS_i --------------------------
	.section	.nv.info._Z23multiplethreads_stencilPiS_i,"",@"SHT_CUDA_INFO"
	.sectionflags	@""
	.align	4


	//----- nvinfo : EIATTR_CUDA_API_VERSION
	.align		4
        /*0000*/ 	.byte	0x04, 0x37
        /*0002*/ 	.short	(.L_33 - .L_32)
.L_32:
        /*0004*/ 	.word	0x00000082


	//----- nvinfo : EIATTR_KPARAM_INFO
	.align		4
.L_33:
        /*0008*/ 	.byte	0x04, 0x17
        /*000a*/ 	.short	(.L_35 - .L_34)
.L_34:
        /*000c*/ 	.word	0x00000000
        /*0010*/ 	.short	0x0002
        /*0012*/ 	.short	0x0010
        /*0014*/ 	.byte	0x00, 0xf0, 0x11, 0x00


	//----- nvinfo : EIATTR_KPARAM_INFO
	.align		4
.L_35:
        /*0018*/ 	.byte	0x04, 0x17
        /*001a*/ 	.short	(.L_37 - .L_36)
.L_36:
        /*001c*/ 	.word	0x00000000
        /*0020*/ 	.short	0x0001
        /*0022*/ 	.short	0x0008
        /*0024*/ 	.byte	0x00, 0xf5, 0x21, 0x00


	//----- nvinfo : EIATTR_KPARAM_INFO
	.align		4
.L_37:
        /*0028*/ 	.byte	0x04, 0x17
        /*002a*/ 	.short	(.L_39 - .L_38)
.L_38:
        /*002c*/ 	.word	0x00000000
        /*0030*/ 	.short	0x0000
        /*0032*/ 	.short	0x0000
        /*0034*/ 	.byte	0x00, 0xf5, 0x21, 0x00


	//----- nvinfo : EIATTR_SPARSE_MMA_MASK
	.align		4
.L_39:
        /*0038*/ 	.byte	0x03, 0x50
        /*003a*/ 	.short	0x0000


	//----- nvinfo : EIATTR_MAXREG_COUNT
	.align		4
        /*003c*/ 	.byte	0x03, 0x1b
        /*003e*/ 	.short	0x00ff


	//----- nvinfo : EIATTR_MERCURY_ISA_VERSION
	.align		4
        /*0040*/ 	.byte	0x03, 0x5f
        /*0042*/ 	.short	0x0101


	//----- nvinfo : EIATTR_VRC_CTA_INIT_COUNT
	.align		4
        /*0044*/ 	.byte	0x02, 0x4a
	.zero		1
	.zero		1


	//----- nvinfo : EIATTR_EXIT_INSTR_OFFSETS
	.align		4
        /*0048*/ 	.byte	0x04, 0x1c
        /*004a*/ 	.short	(.L_41 - .L_40)


	//   ....[0]....
.L_40:
        /*004c*/ 	.word	0x00000060


	//   ....[1]....
        /*0050*/ 	.word	0x00000170


	//----- nvinfo : EIATTR_CBANK_PARAM_SIZE
	.align		4
.L_41:
        /*0054*/ 	.byte	0x03, 0x19
        /*0056*/ 	.short	0x0014


	//----- nvinfo : EIATTR_PARAM_CBANK
	.align		4
        /*0058*/ 	.byte	0x04, 0x0a
        /*005a*/ 	.short	(.L_43 - .L_42)
	.align		4
.L_42:
        /*005c*/ 	.word	index@(.nv.constant0._Z23multiplethreads_stencilPiS_i)
        /*0060*/ 	.short	0x0380
        /*0062*/ 	.short	0x0014


	//----- nvinfo : EIATTR_SW_WAR
	.align		4
.L_43:
        /*0064*/ 	.byte	0x04, 0x36
        /*0066*/ 	.short	(.L_45 - .L_44)
.L_44:
        /*0068*/ 	.word	0x00000008
.L_45:


//--------------------- .nv.info._Z20singlethread_stencilPiS_i --------------------------
	.section	.nv.info._Z20singlethread_stencilPiS_i,"",@"SHT_CUDA_INFO"
	.sectionflags	@""
	.align	4


	//----- nvinfo : EIATTR_CUDA_API_VERSION
	.align		4
        /*0000*/ 	.byte	0x04, 0x37
        /*0002*/ 	.short	(.L_47 - .L_46)
.L_46:
        /*0004*/ 	.word	0x00000082


	//----- nvinfo : EIATTR_KPARAM_INFO
	.align		4
.L_47:
        /*0008*/ 	.byte	0x04, 0x17
        /*000a*/ 	.short	(.L_49 - .L_48)
.L_48:
        /*000c*/ 	.word	0x00000000
        /*0010*/ 	.short	0x0002
        /*0012*/ 	.short	0x0010
        /*0014*/ 	.byte	0x00, 0xf0, 0x11, 0x00


	//----- nvinfo : EIATTR_KPARAM_INFO
	.align		4
.L_49:
        /*0018*/ 	.byte	0x04, 0x17
        /*001a*/ 	.short	(.L_51 - .L_50)
.L_50:
        /*001c*/ 	.word	0x00000000
        /*0020*/ 	.short	0x0001
        /*0022*/ 	.short	0x0008
        /*0024*/ 	.byte	0x00, 0xf5, 0x21, 0x00


	//----- nvinfo : EIATTR_KPARAM_INFO
	.align		4
.L_51:
        /*0028*/ 	.byte	0x04, 0x17
        /*002a*/ 	.short	(.L_53 - .L_52)
.L_52:
        /*002c*/ 	.word	0x00000000
        /*0030*/ 	.short	0x0000
        /*0032*/ 	.short	0x0000
        /*0034*/ 	.byte	0x00, 0xf5, 0x21, 0x00


	//----- nvinfo : EIATTR_SPARSE_MMA_MASK
	.align		4
.L_53:
        /*0038*/ 	.byte	0x03, 0x50
        /*003a*/ 	.short	0x0000


	//----- nvinfo : EIATTR_MAXREG_COUNT
	.align		4
        /*003c*/ 	.byte	0x03, 0x1b
        /*003e*/ 	.short	0x00ff


	//----- nvinfo : EIATTR_MERCURY_ISA_VERSION
	.align		4
        /*0040*/ 	.byte	0x03, 0x5f
        /*0042*/ 	.short	0x0101


	//----- nvinfo : EIATTR_VRC_CTA_INIT_COUNT
	.align		4
        /*0044*/ 	.byte	0x02, 0x4a
	.zero		1
	.zero		1


	//----- nvinfo : EIATTR_EXIT_INSTR_OFFSETS
	.align		4
        /*0048*/ 	.byte	0x04, 0x1c
        /*004a*/ 	.short	(.L_55 - .L_54)


	//   ....[0]....
.L_54:
        /*004c*/ 	.word	0x00000050


	//   ....[1]....
        /*0050*/ 	.word	0x000007a0


	//   ....[2]....
        /*0054*/ 	.word	0x00000b00


	//   ....[3]....
        /*0058*/ 	.word	0x00000cb0


	//----- nvinfo : EIATTR_CBANK_PARAM_SIZE
	.align		4
.L_55:
        /*005c*/ 	.byte	0x03, 0x19
        /*005e*/ 	.short	0x0014


	//----- nvinfo : EIATTR_PARAM_CBANK
	.align		4
        /*0060*/ 	.byte	0x04, 0x0a
        /*0062*/ 	.short	(.L_57 - .L_56)
	.align		4
.L_56:
        /*0064*/ 	.word	index@(.nv.constant0._Z20singlethread_stencilPiS_i)
        /*0068*/ 	.short	0x0380
        /*006a*/ 	.short	0x0014


	//----- nvinfo : EIATTR_SW_WAR
	.align		4
.L_57:
        /*006c*/ 	.byte	0x04, 0x36
        /*006e*/ 	.short	(.L_59 - .L_58)
.L_58:
        /*0070*/ 	.word	0x00000008
.L_59:


//--------------------- .nv.callgraph             --------------------------
	.section	.nv.callgraph,"",@"SHT_CUDA_CALLGRAPH"
	.align	4
	.sectionentsize	8
	.align		4
        /*0000*/ 	.word	0x00000000
	.align		4
        /*0004*/ 	.word	0xffffffff
	.align		4
        /*0008*/ 	.word	0x00000000
	.align		4
        /*000c*/ 	.word	0xfffffffe
	.align		4
        /*0010*/ 	.word	0x00000000
	.align		4
        /*0014*/ 	.word	0xfffffffd
	.align		4
        /*0018*/ 	.word	0x00000000
	.align		4
        /*001c*/ 	.word	0xfffffffc


//--------------------- .text._Z14faster_stencilPiS_i --------------------------
	.section	.text._Z14faster_stencilPiS_i,"ax",@progbits
	.align	128
        .global         _Z14faster_stencilPiS_i
        .type           _Z14faster_stencilPiS_i,@function
        .size           _Z14faster_stencilPiS_i,(.L_x_6 - _Z14faster_stencilPiS_i)
        .other          _Z14faster_stencilPiS_i,@"STO_CUDA_ENTRY STV_DEFAULT"
_Z14faster_stencilPiS_i:
.text._Z14faster_stencilPiS_i:
[----:B------:R-:W-:Y:S01]  /*0000*/  LDC R1, c[0x0][0x37c] ;  /* 0x0000df00ff017b82 */ /* 0x000fe20000000800 */
[----:B------:R-:W0:Y:S01]  /*0010*/  S2R R7, SR_CTAID.X ;  /* 0x0000000000077919 */ /* 0x000e220000002500 */
[----:B------:R-:W1:Y:S01]  /*0020*/  LDCU UR4, c[0x0][0x390] ;  /* 0x00007200ff0477ac */ /* 0x000e620008000800 */
[----:B------:R-:W0:Y:S02]  /*0030*/  S2R R4, SR_TID.X ;  /* 0x0000000000047919 */ /* 0x000e240000002100 */
[----:B0-----:R-:W-:-:S04]  /*0040*/  LEA R7, R7, R4, 0x9 ;  /* 0x0000000407077211 */ /* 0x001fc800078e48ff */
[----:B-1----:R-:W-:-:S13]  /*0050*/  ISETP.GE.AND P0, PT, R7, UR4, PT ;  /* 0x0000000407007c0c */ /* 0x002fda000bf06270 */
[----:B------:R-:W-:Y:S05]  /*0060*/  @P0 EXIT ;  /* 0x000000000000094d */ /* 0x000fea0003800000 */
[----:B------:R-:W0:Y:S01]  /*0070*/  LDC.64 R2, c[0x0][0x380] ;  /* 0x0000e000ff027b82 */ /* 0x000e220000000a00 */
[----:B------:R-:W1:Y:S01]  /*0080*/  LDCU.64 UR6, c[0x0][0x358] ;  /* 0x00006b00ff0677ac */ /* 0x000e620008000a00 */
[----:B------:R-:W-:Y:S01]  /*0090*/  ISETP.GT.U32.AND P0, PT, R4, 0x2, PT ;  /* 0x000000020400780c */ /* 0x000fe20003f04070 */
[----:B0-----:R-:W-:-:S05]  /*00a0*/  IMAD.WIDE R2, R7, 0x4, R2 ;  /* 0x0000000407027825 */ /* 0x001fca00078e0202 */
[----:B-1----:R-:W2:Y:S07]  /*00b0*/  LDG.E R0, desc[UR6][R2.64+0xc] ;  /* 0x00000c0602007981 */ /* 0x002eae000c1e1900 */
[----:B------:R-:W3:Y:S04]  /*00c0*/  @!P0 LDG.E R6, desc[UR6][R2.64] ;  /* 0x0000000602068981 */ /* 0x000ee8000c1e1900 */
[----:B------:R0:W4:Y:S01]  /*00d0*/  @!P0 LDG.E R8, desc[UR6][R2.64+0x800] ;  /* 0x0008000602088981 */ /* 0x000122000c1e1900 */
[----:B------:R-:W1:Y:S01]  /*00e0*/  S2UR UR5, SR_CgaCtaId ;  /* 0x00000000000579c3 */ /* 0x000e620000008800 */
[----:B------:R-:W-:-:S02]  /*00f0*/  UMOV UR4, 0x400 ;  /* 0x0000040000047882 */ /* 0x000fc40000000000 */
[----:B-1----:R-:W-:-:S06]  /*0100*/  ULEA UR4, UR5, UR4, 0x18 ;  /* 0x0000000405047291 */ /* 0x002fcc000f8ec0ff */
[----:B------:R-:W-:Y:S02]  /*0110*/  LEA R9, R4, UR4, 0x2 ;  /* 0x0000000404097c11 */ /* 0x000fe4000f8e10ff */
[----:B------:R-:W0:Y:S02]  /*0120*/  LDC.64 R4, c[0x0][0x388] ;  /* 0x0000e200ff047b82 */ /* 0x000e240000000a00 */
[----:B0-----:R-:W-:Y:S01]  /*0130*/  IMAD.WIDE R2, R7, 0x4, R4 ;  /* 0x0000000407027825 */ /* 0x001fe200078e0204 */
[----:B--2---:R-:W-:Y:S04]  /*0140*/  STS [R9+0xc], R0 ;  /* 0x00000c0009007388 */ /* 0x004fe80000000800 */
[----:B---3--:R-:W-:Y:S04]  /*0150*/  @!P0 STS [R9], R6 ;  /* 0x0000000609008388 */ /* 0x008fe80000000800 */
[----:B----4-:R-:W-:Y:S01]  /*0160*/  @!P0 STS [R9+0x80c], R8 ;  /* 0x00080c0809008388 */ /* 0x010fe20000000800 */
[----:B------:R-:W-:Y:S06]  /*0170*/  BAR.SYNC.DEFER_BLOCKING 0x0 ;  /* 0x0000000000007b1d */ /* 0x000fec0000010000 */
[----:B------:R-:W0:Y:S02]  /*0180*/  LDS R10, [R9+0x18] ;  /* 0x00001800090a7984 */ /* 0x000e240000000800 */
[----:B0-----:R-:W-:-:S05]  /*0190*/  IMAD R5, R10, 0x7, RZ ;  /* 0x000000070a057824 */ /* 0x001fca00078e02ff */
[----:B------:R-:W-:Y:S01]  /*01a0*/  STG.E desc[UR6][R2.64], R5 ;  /* 0x0000000502007986 */ /* 0x000fe2000c101906 */
[----:B------:R-:W-:Y:S05]  /*01b0*/  EXIT ;  /* 0x000000000000794d */ /* 0x000fea0003800000 */
.L_x_0:
[----:B------:R-:W-:-:S00]  /*01c0*/  BRA `(.L_x_0) ;  /* 0xfffffffc00fc7947 */ /* 0x000fc0000383ffff */
[----:B------:R-:W-:-:S00]  /*01d0*/  NOP ;  /* 0x0000000000007918 */ /* 0x000fc00000000000 */
        /* <DEDUP_REMOVED lines=10> */
.L_x_6:


//--------------------- .text._Z23multiplethreads_stencilPiS_i --------------------------
	.section	.text._Z23multiplethreads_stencilPiS_i,"ax",@progbits
	.align	128
        .global         _Z23multiplethreads_stencilPiS_i
        .type           _Z23multiplethreads_stencilPiS_i,@function
        .size           _Z23multiplethreads_stencilPiS_i,(.L_x_7 - _Z23multiplethreads_stencilPiS_i)
        .other          _Z23multiplethreads_stencilPiS_i,@"STO_CUDA_ENTRY STV_DEFAULT"
_Z23multiplethreads_stencilPiS_i:
.text._Z23multiplethreads_stencilPiS_i:
[----:B------:R-:W-:Y:S01]  /*0000*/  LDC R1, c[0x0][0x37c] ;  /* 0x0000df00ff017b82 */ /* 0x000fe20000000800 */
[----:B------:R-:W0:Y:S01]  /*0010*/  S2R R7, SR_CTAID.X ;  /* 0x0000000000077919 */ /* 0x000e220000002500 */
[----:B------:R-:W1:Y:S01]  /*0020*/  LDCU UR4, c[0x0][0x390] ;  /* 0x00007200ff0477ac */ /* 0x000e620008000800 */
[----:B------:R-:W0:Y:S02]  /*0030*/  S2R R0, SR_TID.X ;  /* 0x0000000000007919 */ /* 0x000e240000002100 */
[----:B0-----:R-:W-:-:S05]  /*0040*/  IMAD R7, R7, 0x200, R0 ;  /* 0x0000020007077824 */ /* 0x001fca00078e0200 */
[----:B-1----:R-:W-:-:S13]  /*0050*/  ISETP.GE.AND P0, PT, R7, UR4, PT ;  /* 0x0000000407007c0c */ /* 0x002fda000bf06270 */
[----:B------:R-:W-:Y:S05]  /*0060*/  @P0 EXIT ;  /* 0x000000000000094d */ /* 0x000fea0003800000 */
[----:B------:R-:W0:Y:S01]  /*0070*/  LDC.64 R2, c[0x0][0x380] ;  /* 0x0000e000ff027b82 */ /* 0x000e220000000a00 */
[----:B------:R-:W1:Y:S07]  /*0080*/  LDCU.64 UR4, c[0x0][0x358] ;  /* 0x00006b00ff0477ac */ /* 0x000e6e0008000a00 */
[----:B------:R-:W2:Y:S01]  /*0090*/  LDC.64 R4, c[0x0][0x388] ;  /* 0x0000e200ff047b82 */ /* 0x000ea20000000a00 */
[----:B0-----:R-:W-:-:S05]  /*00a0*/  IMAD.WIDE R2, R7, 0x4, R2 ;  /* 0x0000000407027825 */ /* 0x001fca00078e0202 */
[----:B-1----:R-:W3:Y:S04]  /*00b0*/  LDG.E R0, desc[UR4][R2.64] ;  /* 0x0000000402007981 */ /* 0x002ee8000c1e1900 */
[----:B------:R-:W3:Y:S04]  /*00c0*/  LDG.E R9, desc[UR4][R2.64+0x4] ;  /* 0x0000040402097981 */ /* 0x000ee8000c1e1900 */
[----:B------:R-:W3:Y:S04]  /*00d0*/  LDG.E R6, desc[UR4][R2.64+0x8] ;  /* 0x0000080402067981 */ /* 0x000ee8000c1e1900 */
[----:B------:R-:W4:Y:S04]  /*00e0*/  LDG.E R11, desc[UR4][R2.64+0xc] ;  /* 0x00000c04020b7981 */ /* 0x000f28000c1e1900 */
[----:B------:R-:W4:Y:S04]  /*00f0*/  LDG.E R8, desc[UR4][R2.64+0x10] ;  /* 0x0000100402087981 */ /* 0x000f28000c1e1900 */
[----:B------:R-:W5:Y:S04]  /*0100*/  LDG.E R13, desc[UR4][R2.64+0x14] ;  /* 0x00001404020d7981 */ /* 0x000f68000c1e1900 */
[----:B------:R-:W5:Y:S01]  /*0110*/  LDG.E R10, desc[UR4][R2.64+0x18] ;  /* 0x00001804020a7981 */ /* 0x000f62000c1e1900 */
[----:B--2---:R-:W-:Y:S01]  /*0120*/  IMAD.WIDE R4, R7, 0x4, R4 ;  /* 0x0000000407047825 */ /* 0x004fe200078e0204 */
[----:B---3--:R-:W-:-:S04]  /*0130*/  IADD3 R0, PT, PT, R6, R9, R0 ;  /* 0x0000000906007210 */ /* 0x008fc80007ffe000 */
[----:B----4-:R-:W-:-:S04]  /*0140*/  IADD3 R0, PT, PT, R8, R11, R0 ;  /* 0x0000000b08007210 */ /* 0x010fc80007ffe000 */
[----:B-----5:R-:W-:-:S05]  /*0150*/  IADD3 R13, PT, PT, R10, R13, R0 ;  /* 0x0000000d0a0d7210 */ /* 0x020fca0007ffe000 */
[----:B------:R-:W-:Y:S01]  /*0160*/  STG.E desc[UR4][R4.64], R13 ;  /* 0x0000000d04007986 */ /* 0x000fe2000c101904 */
[----:B------:R-:W-:Y:S05]  /*0170*/  EXIT ;  /* 0x000000000000794d */ /* 0x000fea0003800000 */
.L_x_1:
        /* <DEDUP_REMOVED lines=16> */
.L_x_7:


//--------------------- .text._Z20singlethread_stencilPiS_i --------------------------
	.section	.text._Z20singlethread_stencilPiS_i,"ax",@progbits
	.align	128
        .global         _Z20singlethread_stencilPiS_i
        .type           _Z20singlethread_stencilPiS_i,@function
        .size           _Z20singlethread_stencilPiS_i,(.L_x_8 - _Z20singlethread_stencilPiS_i)
        .other          _Z20singlethread_stencilPiS_i,@"STO_CUDA_ENTRY STV_DEFAULT"
_Z20singlethread_stencilPiS_i:
.text._Z20singlethread_stencilPiS_i:
[----:B------:R-:W-:Y:S01]  /*0000*/  LDC R1, c[0x0][0x37c] ;  /* 0x0000df00ff017b82 */ /* 0x000fe20000000800 */
[----:B------:R-:W0:Y:S07]  /*0010*/  S2R R0, SR_TID.X ;  /* 0x0000000000007919 */ /* 0x000e2e0000002100 */
[----:B------:R-:W1:Y:S02]  /*0020*/  LDC R6, c[0x0][0x390] ;  /* 0x0000e400ff067b82 */ /* 0x000e640000000800 */
[----:B-1----:R-:W-:-:S04]  /*0030*/  ISETP.GE.AND P0, PT, R6, 0x1, PT ;  /* 0x000000010600780c */ /* 0x002fc80003f06270 */
[----:B0-----:R-:W-:-:S13]  /*0040*/  ISETP.NE.OR P0, PT, R0, RZ, !P0 ;  /* 0x000000ff0000720c */ /* 0x001fda0004705670 */
[----:B------:R-:W-:Y:S05]  /*0050*/  @P0 EXIT ;  /* 0x000000000000094d */ /* 0x000fea0003800000 */
[C---:B------:R-:W-:Y:S01]  /*0060*/  ISETP.GE.U32.AND P1, PT, R6.reuse, 0x4, PT ;  /* 0x000000040600780c */ /* 0x040fe20003f26070 */
[----:B------:R-:W0:Y:S01]  /*0070*/  LDCU.64 UR8, c[0x0][0x358] ;  /* 0x00006b00ff0877ac */ /* 0x000e220008000a00 */
[----:B------:R-:W-:Y:S01]  /*0080*/  LOP3.LUT R10, R6, 0x3, RZ, 0xc0, !PT ;  /* 0x00000003060a7812 */ /* 0x000fe200078ec0ff */
[----:B------:R-:W-:-:S03]  /*0090*/  IMAD.MOV.U32 R0, RZ, RZ, RZ ;  /* 0x000000ffff007224 */ /* 0x000fc600078e00ff */
[----:B------:R-:W-:-:S07]  /*00a0*/  ISETP.NE.AND P0, PT, R10, RZ, PT ;  /* 0x000000ff0a00720c */ /* 0x000fce0003f05270 */
[----:B------:R-:W-:Y:S06]  /*00b0*/  @!P1 BRA `(.L_x_2) ;  /* 0x0000000400b89947 */ /* 0x000fec0003800000 */
[----:B------:R-:W1:Y:S01]  /*00c0*/  LDCU.128 UR4, c[0x0][0x380] ;  /* 0x00007000ff0477ac */ /* 0x000e620008000c00 */
[----:B------:R-:W-:-:S05]  /*00d0*/  LOP3.LUT R0, R6, 0x7ffffffc, RZ, 0xc0, !PT ;  /* 0x7ffffffc06007812 */ /* 0x000fca00078ec0ff */
[----:B------:R-:W-:Y:S01]  /*00e0*/  IMAD.MOV R7, RZ, RZ, -R0 ;  /* 0x000000ffff077224 */ /* 0x000fe200078e0a00 */
[----:B-1----:R-:W-:Y:S02]  /*00f0*/  UIADD3 UR6, UP0, UPT, UR6, 0x8, URZ ;  /* 0x0000000806067890 */ /* 0x002fe4000ff1e0ff */
[----:B------:R-:W-:Y:S02]  /*0100*/  UIADD3 UR4, UP1, UPT, UR4, 0x14, URZ ;  /* 0x0000001404047890 */ /* 0x000fe4000ff3e0ff */
[----:B------:R-:W-:Y:S02]  /*0110*/  UIADD3.X UR7, UPT, UPT, URZ, UR7, URZ, UP0, !UPT ;  /* 0x00000007ff077290 */ /* 0x000fe400087fe4ff */
[----:B------:R-:W-:Y:S01]  /*0120*/  UIADD3.X UR5, UPT, UPT, URZ, UR5, URZ, UP1, !UPT ;  /* 0x00000005ff057290 */ /* 0x000fe20008ffe4ff */
[----:B------:R-:W-:Y:S01]  /*0130*/  MOV R12, UR6 ;  /* 0x00000006000c7c02 */ /* 0x000fe20008000f00 */
[----:B------:R-:W-:Y:S02]  /*0140*/  IMAD.U32 R8, RZ, RZ, UR4 ;  /* 0x00000004ff087e24 */ /* 0x000fe4000f8e00ff */
[----:B------:R-:W-:-:S02]  /*0150*/  IMAD.U32 R11, RZ, RZ, UR7 ;  /* 0x00000007ff0b7e24 */ /* 0x000fc4000f8e00ff */
[----:B------:R-:W-:-:S07]  /*0160*/  MOV R9, UR5 ;  /* 0x0000000500097c02 */ /* 0x000fce0008000f00 */
.L_x_3:
[----:B-1----:R-:W-:Y:S01]  /*0170*/  IMAD.MOV.U32 R2, RZ, RZ, R12 ;  /* 0x000000ffff027224 */ /* 0x002fe200078e000c */
[----:B------:R-:W-:Y:S01]  /*0180*/  MOV R4, R8 ;  /* 0x0000000800047202 */ /* 0x000fe20000000f00 */
[----:B------:R-:W-:Y:S02]  /*0190*/  IMAD.MOV.U32 R3, RZ, RZ, R11 ;  /* 0x000000ffff037224 */ /* 0x000fe400078e000b */
[----:B------:R-:W-:-:S03]  /*01a0*/  IMAD.MOV.U32 R5, RZ, RZ, R9 ;  /* 0x000000ffff057224 */ /* 0x000fc600078e0009 */
[----:B0-----:R-:W2:Y:S04]  /*01b0*/  LDG.E R8, desc[UR8][R2.64+-0x8] ;  /* 0xfffff80802087981 */ /* 0x001ea8000c1e1900 */
[----:B------:R-:W2:Y:S02]  /*01c0*/  LDG.E R9, desc[UR8][R4.64+-0x14] ;  /* 0xffffec0804097981 */ /* 0x000ea4000c1e1900 */
[----:B--2---:R-:W-:-:S05]  /*01d0*/  IMAD.IADD R9, R8, 0x1, R9 ;  /* 0x0000000108097824 */ /* 0x004fca00078e0209 */
[----:B------:R0:W-:Y:S04]  /*01e0*/  STG.E desc[UR8][R2.64+-0x8], R9 ;  /* 0xfffff80902007986 */ /* 0x0001e8000c101908 */
[----:B------:R-:W2:Y:S02]  /*01f0*/  LDG.E R8, desc[UR8][R4.64+-0x10] ;  /* 0xfffff00804087981 */ /* 0x000ea4000c1e1900 */
[----:B--2---:R-:W-:-:S05]  /*0200*/  IADD3 R11, PT, PT, R9, R8, RZ ;  /* 0x00000008090b7210 */ /* 0x004fca0007ffe0ff */
[----:B------:R1:W-:Y:S04]  /*0210*/  STG.E desc[UR8][R2.64+-0x8], R11 ;  /* 0xfffff80b02007986 */ /* 0x0003e8000c101908 */
[----:B------:R-:W2:Y:S02]  /*0220*/  LDG.E R8, desc[UR8][R4.64+-0xc] ;  /* 0xfffff40804087981 */ /* 0x000ea4000c1e1900 */
[----:B--2---:R-:W-:-:S05]  /*0230*/  IMAD.IADD R13, R11, 0x1, R8 ;  /* 0x000000010b0d7824 */ /* 0x004fca00078e0208 */
[----:B------:R2:W-:Y:S04]  /*0240*/  STG.E desc[UR8][R2.64+-0x8], R13 ;  /* 0xfffff80d02007986 */ /* 0x0005e8000c101908 */
[----:B------:R-:W3:Y:S02]  /*0250*/  LDG.E R8, desc[UR8][R4.64+-0x8] ;  /* 0xfffff80804087981 */ /* 0x000ee4000c1e1900 */
[----:B---3--:R-:W-:-:S05]  /*0260*/  IMAD.IADD R15, R13, 0x1, R8 ;  /* 0x000000010d0f7824 */ /* 0x008fca00078e0208 */
[----:B------:R3:W-:Y:S04]  /*0270*/  STG.E desc[UR8][R2.64+-0x8], R15 ;  /* 0xfffff80f02007986 */ /* 0x0007e8000c101908 */
[----:B------:R-:W0:Y:S02]  /*0280*/  LDG.E R8, desc[UR8][R4.64+-0x4] ;  /* 0xfffffc0804087981 */ /* 0x000e24000c1e1900 */
[----:B0-----:R-:W-:-:S05]  /*0290*/  IADD3 R9, PT, PT, R15, R8, RZ ;  /* 0x000000080f097210 */ /* 0x001fca0007ffe0ff */
[----:B------:R0:W-:Y:S04]  /*02a0*/  STG.E desc[UR8][R2.64+-0x8], R9 ;  /* 0xfffff80902007986 */ /* 0x0001e8000c101908 */
[----:B------:R-:W1:Y:S02]  /*02b0*/  LDG.E R8, desc[UR8][R4.64] ;  /* 0x0000000804087981 */ /* 0x000e64000c1e1900 */
[----:B-1----:R-:W-:-:S05]  /*02c0*/  IMAD.IADD R11, R9, 0x1, R8 ;  /* 0x00000001090b7824 */ /* 0x002fca00078e0208 */
[----:B------:R1:W-:Y:S04]  /*02d0*/  STG.E desc[UR8][R2.64+-0x8], R11 ;  /* 0xfffff80b02007986 */ /* 0x0003e8000c101908 */
[----:B------:R-:W2:Y:S02]  /*02e0*/  LDG.E R8, desc[UR8][R4.64+0x4] ;  /* 0x0000040804087981 */ /* 0x000ea4000c1e1900 */
[----:B--2---:R-:W-:Y:S02]  /*02f0*/  IADD3 R13, PT, PT, R11, R8, RZ ;  /* 0x000000080b0d7210 */ /* 0x004fe40007ffe0ff */
[----:B------:R-:W2:Y:S04]  /*0300*/  LDG.E R8, desc[UR8][R2.64+-0x4] ;  /* 0xfffffc0802087981 */ /* 0x000ea8000c1e1900 */
[----:B------:R4:W-:Y:S04]  /*0310*/  STG.E desc[UR8][R2.64+-0x8], R13 ;  /* 0xfffff80d02007986 */ /* 0x0009e8000c101908 */
[----:B---3--:R-:W2:Y:S02]  /*0320*/  LDG.E R15, desc[UR8][R4.64+-0x10] ;  /* 0xfffff008040f7981 */ /* 0x008ea4000c1e1900 */
[----:B--2---:R-:W-:-:S05]  /*0330*/  IMAD.IADD R15, R8, 0x1, R15 ;  /* 0x00000001080f7824 */ /* 0x004fca00078e020f */
[----:B------:R2:W-:Y:S04]  /*0340*/  STG.E desc[UR8][R2.64+-0x4], R15 ;  /* 0xfffffc0f02007986 */ /* 0x0005e8000c101908 */
[----:B------:R-:W0:Y:S02]  /*0350*/  LDG.E R8, desc[UR8][R4.64+-0xc] ;  /* 0xfffff40804087981 */ /* 0x000e24000c1e1900 */
[----:B0-----:R-:W-:-:S05]  /*0360*/  IADD3 R9, PT, PT, R15, R8, RZ ;  /* 0x000000080f097210 */ /* 0x001fca0007ffe0ff */
[----:B------:R0:W-:Y:S04]  /*0370*/  STG.E desc[UR8][R2.64+-0x4], R9 ;  /* 0xfffffc0902007986 */ /* 0x0001e8000c101908 */
[----:B------:R-:W1:Y:S02]  /*0380*/  LDG.E R8, desc[UR8][R4.64+-0x8] ;  /* 0xfffff80804087981 */ /* 0x000e64000c1e1900 */
[----:B-1----:R-:W-:-:S05]  /*0390*/  IMAD.IADD R11, R9, 0x1, R8 ;  /* 0x00000001090b7824 */ /* 0x002fca00078e0208 */
[----:B------:R1:W-:Y:S04]  /*03a0*/  STG.E desc[UR8][R2.64+-0x4], R11 ;  /* 0xfffffc0b02007986 */ /* 0x0003e8000c101908 */
[----:B------:R-:W4:Y:S02]  /*03b0*/  LDG.E R8, desc[UR8][R4.64+-0x4] ;  /* 0xfffffc0804087981 */ /* 0x000f24000c1e1900 */
[----:B----4-:R-:W-:-:S05]  /*03c0*/  IADD3 R13, PT, PT, R11, R8, RZ ;  /* 0x000000080b0d7210 */ /* 0x010fca0007ffe0ff */
[----:B------:R3:W-:Y:S04]  /*03d0*/  STG.E desc[UR8][R2.64+-0x4], R13 ;  /* 0xfffffc0d02007986 */ /* 0x0007e8000c101908 */
[----:B------:R-:W2:Y:S02]  /*03e0*/  LDG.E R8, desc[UR8][R4.64] ;  /* 0x0000000804087981 */ /* 0x000ea4000c1e1900 */
[----:B--2---:R-:W-:-:S05]  /*03f0*/  IMAD.IADD R15, R13, 0x1, R8 ;  /* 0x000000010d0f7824 */ /* 0x004fca00078e0208 */
[----:B------:R2:W-:Y:S04]  /*0400*/  STG.E desc[UR8][R2.64+-0x4], R15 ;  /* 0xfffffc0f02007986 */ /* 0x0005e8000c101908 */
[----:B------:R-:W0:Y:S02]  /*0410*/  LDG.E R8, desc[UR8][R4.64+0x4] ;  /* 0x0000040804087981 */ /* 0x000e24000c1e1900 */
[----:B0-----:R-:W-:-:S05]  /*0420*/  IADD3 R9, PT, PT, R15, R8, RZ ;  /* 0x000000080f097210 */ /* 0x001fca0007ffe0ff */
[----:B------:R0:W-:Y:S04]  /*0430*/  STG.E desc[UR8][R2.64+-0x4], R9 ;  /* 0xfffffc0902007986 */ /* 0x0001e8000c101908 */
[----:B------:R-:W1:Y:S02]  /*0440*/  LDG.E R8, desc[UR8][R4.64+0x8] ;  /* 0x0000080804087981 */ /* 0x000e64000c1e1900 */
[----:B-1----:R-:W-:Y:S02]  /*0450*/  IMAD.IADD R11, R9, 0x1, R8 ;  /* 0x00000001090b7824 */ /* 0x002fe400078e0208 */
[----:B------:R-:W4:Y:S04]  /*0460*/  LDG.E R8, desc[UR8][R2.64] ;  /* 0x0000000802087981 */ /* 0x000f28000c1e1900 */
[----:B------:R1:W-:Y:S04]  /*0470*/  STG.E desc[UR8][R2.64+-0x4], R11 ;  /* 0xfffffc0b02007986 */ /* 0x0003e8000c101908 */
[----:B---3--:R-:W4:Y:S02]  /*0480*/  LDG.E R13, desc[UR8][R4.64+-0xc] ;  /* 0xfffff408040d7981 */ /* 0x008f24000c1e1900 */
        /* <DEDUP_REMOVED lines=11> */
[----:B------:R-:W3:Y:S02]  /*0540*/  LDG.E R8, desc[UR8][R4.64+0x4] ;  /* 0x0000040804087981 */ /* 0x000ee4000c1e1900 */
[----:B---3--:R-:W-:-:S05]  /*0550*/  IADD3 R13, PT, PT, R11, R8, RZ ;  /* 0x000000080b0d7210 */ /* 0x008fca0007ffe0ff */
[----:B------:R3:W-:Y:S04]  /*0560*/  STG.E desc[UR8][R2.64], R13 ;  /* 0x0000000d02007986 */ /* 0x0007e8000c101908 */
[----:B------:R-:W2:Y:S02]  /*0570*/  LDG.E R8, desc[UR8][R4.64+0x8] ;  /* 0x0000080804087981 */ /* 0x000ea4000c1e1900 */
[----:B--2---:R-:W-:-:S05]  /*0580*/  IMAD.IADD R15, R13, 0x1, R8 ;  /* 0x000000010d0f7824 */ /* 0x004fca00078e0208 */
[----:B------:R2:W-:Y:S04]  /*0590*/  STG.E desc[UR8][R2.64], R15 ;  /* 0x0000000f02007986 */ /* 0x0005e8000c101908 */
[----:B------:R-:W0:Y:S02]  /*05a0*/  LDG.E R8, desc[UR8][R4.64+0xc] ;  /* 0x00000c0804087981 */ /* 0x000e24000c1e1900 */
[----:B0-----:R-:W-:Y:S02]  /*05b0*/  IADD3 R9, PT, PT, R15, R8, RZ ;  /* 0x000000080f097210 */ /* 0x001fe40007ffe0ff */
[----:B------:R-:W4:Y:S04]  /*05c0*/  LDG.E R8, desc[UR8][R2.64+0x4] ;  /* 0x0000040802087981 */ /* 0x000f28000c1e1900 */
[----:B------:R0:W-:Y:S04]  /*05d0*/  STG.E desc[UR8][R2.64], R9 ;  /* 0x0000000902007986 */ /* 0x0001e8000c101908 */
[----:B-1----:R-:W4:Y:S02]  /*05e0*/  LDG.E R11, desc[UR8][R4.64+-0x8] ;  /* 0xfffff808040b7981 */ /* 0x002f24000c1e1900 */
[----:B----4-:R-:W-:-:S05]  /*05f0*/  IMAD.IADD R11, R8, 0x1, R11 ;  /* 0x00000001080b7824 */ /* 0x010fca00078e020b */
[----:B------:R1:W-:Y:S04]  /*0600*/  STG.E desc[UR8][R2.64+0x4], R11 ;  /* 0x0000040b02007986 */ /* 0x0003e8000c101908 */
[----:B------:R-:W3:Y:S02]  /*0610*/  LDG.E R8, desc[UR8][R4.64+-0x4] ;  /* 0xfffffc0804087981 */ /* 0x000ee4000c1e1900 */
[----:B---3--:R-:W-:-:S05]  /*0620*/  IADD3 R13, PT, PT, R11, R8, RZ ;  /* 0x000000080b0d7210 */ /* 0x008fca0007ffe0ff */
[----:B------:R3:W-:Y:S04]  /*0630*/  STG.E desc[UR8][R2.64+0x4], R13 ;  /* 0x0000040d02007986 */ /* 0x0007e8000c101908 */
[----:B------:R-:W2:Y:S02]  /*0640*/  LDG.E R8, desc[UR8][R4.64] ;  /* 0x0000000804087981 */ /* 0x000ea4000c1e1900 */
[----:B--2---:R-:W-:-:S05]  /*0650*/  IMAD.IADD R15, R13, 0x1, R8 ;  /* 0x000000010d0f7824 */ /* 0x004fca00078e0208 */
[----:B------:R-:W-:Y:S04]  /*0660*/  STG.E desc[UR8][R2.64+0x4], R15 ;  /* 0x0000040f02007986 */ /* 0x000fe8000c101908 */
[----:B------:R-:W0:Y:S02]  /*0670*/  LDG.E R8, desc[UR8][R4.64+0x4] ;  /* 0x0000040804087981 */ /* 0x000e24000c1e1900 */
[----:B0-----:R-:W-:-:S05]  /*0680*/  IADD3 R9, PT, PT, R15, R8, RZ ;  /* 0x000000080f097210 */ /* 0x001fca0007ffe0ff */
[----:B------:R-:W-:Y:S04]  /*0690*/  STG.E desc[UR8][R2.64+0x4], R9 ;  /* 0x0000040902007986 */ /* 0x000fe8000c101908 */
[----:B------:R-:W1:Y:S02]  /*06a0*/  LDG.E R8, desc[UR8][R4.64+0x8] ;  /* 0x0000080804087981 */ /* 0x000e64000c1e1900 */
[----:B-1----:R-:W-:-:S05]  /*06b0*/  IMAD.IADD R11, R9, 0x1, R8 ;  /* 0x00000001090b7824 */ /* 0x002fca00078e0208 */
[----:B------:R0:W-:Y:S04]  /*06c0*/  STG.E desc[UR8][R2.64+0x4], R11 ;  /* 0x0000040b02007986 */ /* 0x0001e8000c101908 */
[----:B------:R-:W3:Y:S01]  /*06d0*/  LDG.E R8, desc[UR8][R4.64+0xc] ;  /* 0x00000c0804087981 */ /* 0x000ee2000c1e1900 */
[----:B------:R-:W-:Y:S02]  /*06e0*/  IADD3 R7, PT, PT, R7, 0x4, RZ ;  /* 0x0000000407077810 */ /* 0x000fe40007ffe0ff */
[----:B---3--:R-:W-:-:S05]  /*06f0*/  IADD3 R13, PT, PT, R11, R8, RZ ;  /* 0x000000080b0d7210 */ /* 0x008fca0007ffe0ff */
[----:B------:R1:W-:Y:S04]  /*0700*/  STG.E desc[UR8][R2.64+0x4], R13 ;  /* 0x0000040d02007986 */ /* 0x0003e8000c101908 */
[----:B------:R-:W2:Y:S01]  /*0710*/  LDG.E R8, desc[UR8][R4.64+0x10] ;  /* 0x0000100804087981 */ /* 0x000ea2000c1e1900 */
[----:B------:R-:W-:Y:S02]  /*0720*/  ISETP.NE.AND P1, PT, R7, RZ, PT ;  /* 0x000000ff0700720c */ /* 0x000fe40003f25270 */
[----:B------:R-:W-:-:S04]  /*0730*/  IADD3 R12, P3, PT, R2, 0x10, RZ ;  /* 0x00000010020c7810 */ /* 0x000fc80007f7e0ff */
[----:B0-----:R-:W-:Y:S01]  /*0740*/  IADD3.X R11, PT, PT, RZ, R3, RZ, P3, !PT ;  /* 0x00000003ff0b7210 */ /* 0x001fe20001ffe4ff */
[----:B--2---:R-:W-:Y:S01]  /*0750*/  IMAD.IADD R15, R13, 0x1, R8 ;  /* 0x000000010d0f7824 */ /* 0x004fe200078e0208 */
[----:B------:R-:W-:-:S04]  /*0760*/  IADD3 R8, P2, PT, R4, 0x10, RZ ;  /* 0x0000001004087810 */ /* 0x000fc80007f5e0ff */
[----:B------:R1:W-:Y:S01]  /*0770*/  STG.E desc[UR8][R2.64+0x4], R15 ;  /* 0x0000040f02007986 */ /* 0x0003e2000c101908 */
[----:B------:R-:W-:Y:S01]  /*0780*/  IMAD.X R9, RZ, RZ, R5, P2 ;  /* 0x000000ffff097224 */ /* 0x000fe200010e0605 */
[----:B------:R-:W-:Y:S07]  /*0790*/  @P1 BRA `(.L_x_3) ;  /* 0xfffffff800741947 */ /* 0x000fee000383ffff */
.L_x_2:
[----:B0-----:R-:W-:Y:S05]  /*07a0*/  @!P0 EXIT ;  /* 0x000000000000894d */ /* 0x001fea0003800000 */
[----:B------:R-:W-:Y:S02]  /*07b0*/  ISETP.NE.AND P0, PT, R10, 0x1, PT ;  /* 0x000000010a00780c */ /* 0x000fe40003f05270 */
[----:B------:R-:W-:-:S04]  /*07c0*/  LOP3.LUT R6, R6, 0x1, RZ, 0xc0, !PT ;  /* 0x0000000106067812 */ /* 0x000fc800078ec0ff */
[----:B------:R-:W-:-:S07]  /*07d0*/  ISETP.NE.U32.AND P1, PT, R6, 0x1, PT ;  /* 0x000000010600780c */ /* 0x000fce0003f25070 */
[----:B------:R-:W-:Y:S06]  /*07e0*/  @!P0 BRA `(.L_x_4) ;  /* 0x0000000000c48947 */ /* 0x000fec0003800000 */
[----:B-1----:R-:W0:Y:S08]  /*07f0*/  LDC.64 R2, c[0x0][0x388] ;  /* 0x0000e200ff027b82 */ /* 0x002e300000000a00 */
[----:B------:R-:W1:Y:S01]  /*0800*/  LDC.64 R4, c[0x0][0x380] ;  /* 0x0000e000ff047b82 */ /* 0x000e620000000a00 */
[----:B0-----:R-:W-:-:S05]  /*0810*/  IMAD.WIDE.U32 R2, R0, 0x4, R2 ;  /* 0x0000000400027825 */ /* 0x001fca00078e0002 */
[----:B------:R-:W2:Y:S01]  /*0820*/  LDG.E R6, desc[UR8][R2.64] ;  /* 0x0000000802067981 */ /* 0x000ea2000c1e1900 */
[----:B-1----:R-:W-:-:S05]  /*0830*/  IMAD.WIDE.U32 R4, R0, 0x4, R4 ;  /* 0x0000000400047825 */ /* 0x002fca00078e0004 */
        /* <DEDUP_REMOVED lines=10> */
[----:B---3--:R-:W-:-:S05]  /*08e0*/  IADD3 R13, PT, PT, R11, R6, RZ ;  /* 0x000000060b0d7210 */ /* 0x008fca0007ffe0ff */
[----:B------:R3:W-:Y:S04]  /*08f0*/  STG.E desc[UR8][R2.64], R13 ;  /* 0x0000000d02007986 */ /* 0x0007e8000c101908 */
[----:B------:R-:W0:Y:S02]  /*0900*/  LDG.E R6, desc[UR8][R4.64+0x10] ;  /* 0x0000100804067981 */ /* 0x000e24000c1e1900 */
[----:B0-----:R-:W-:-:S05]  /*0910*/  IMAD.IADD R7, R13, 0x1, R6 ;  /* 0x000000010d077824 */ /* 0x001fca00078e0206 */
[----:B------:R0:W-:Y:S04]  /*0920*/  STG.E desc[UR8][R2.64], R7 ;  /* 0x0000000702007986 */ /* 0x0001e8000c101908 */
[----:B------:R-:W1:Y:S02]  /*0930*/  LDG.E R6, desc[UR8][R4.64+0x14] ;  /* 0x0000140804067981 */ /* 0x000e64000c1e1900 */
[----:B-1----:R-:W-:-:S05]  /*0940*/  IADD3 R9, PT, PT, R7, R6, RZ ;  /* 0x0000000607097210 */ /* 0x002fca0007ffe0ff */
[----:B------:R1:W-:Y:S04]  /*0950*/  STG.E desc[UR8][R2.64], R9 ;  /* 0x0000000902007986 */ /* 0x0003e8000c101908 */
[----:B------:R-:W2:Y:S02]  /*0960*/  LDG.E R6, desc[UR8][R4.64+0x18] ;  /* 0x0000180804067981 */ /* 0x000ea4000c1e1900 */
[----:B--2---:R-:W-:Y:S02]  /*0970*/  IMAD.IADD R11, R9, 0x1, R6 ;  /* 0x00000001090b7824 */ /* 0x004fe400078e0206 */
[----:B------:R-:W2:Y:S04]  /*0980*/  LDG.E R6, desc[UR8][R2.64+0x4] ;  /* 0x0000040802067981 */ /* 0x000ea8000c1e1900 */
[----:B------:R4:W-:Y:S04]  /*0990*/  STG.E desc[UR8][R2.64], R11 ;  /* 0x0000000b02007986 */ /* 0x0009e8000c101908 */
[----:B---3--:R-:W2:Y:S02]  /*09a0*/  LDG.E R13, desc[UR8][R4.64+0x4] ;  /* 0x00000408040d7981 */ /* 0x008ea4000c1e1900 */
[----:B--2---:R-:W-:-:S05]  /*09b0*/  IADD3 R13, PT, PT, R6, R13, RZ ;  /* 0x0000000d060d7210 */ /* 0x004fca0007ffe0ff */
[----:B------:R2:W-:Y:S04]  /*09c0*/  STG.E desc[UR8][R2.64+0x4], R13 ;  /* 0x0000040d02007986 */ /* 0x0005e8000c101908 */
[----:B------:R-:W0:Y:S02]  /*09d0*/  LDG.E R6, desc[UR8][R4.64+0x8] ;  /* 0x0000080804067981 */ /* 0x000e24000c1e1900 */
[----:B0-----:R-:W-:-:S05]  /*09e0*/  IMAD.IADD R7, R13, 0x1, R6 ;  /* 0x000000010d077824 */ /* 0x001fca00078e0206 */
[----:B------:R0:W-:Y:S04]  /*09f0*/  STG.E desc[UR8][R2.64+0x4], R7 ;  /* 0x0000040702007986 */ /* 0x0001e8000c101908 */
[----:B------:R-:W1:Y:S02]  /*0a00*/  LDG.E R6, desc[UR8][R4.64+0xc] ;  /* 0x00000c0804067981 */ /* 0x000e64000c1e1900 */
[----:B-1----:R-:W-:-:S05]  /*0a10*/  IADD3 R9, PT, PT, R7, R6, RZ ;  /* 0x0000000607097210 */ /* 0x002fca0007ffe0ff */
[----:B------:R1:W-:Y:S04]  /*0a20*/  STG.E desc[UR8][R2.64+0x4], R9 ;  /* 0x0000040902007986 */ /* 0x0003e8000c101908 */
[----:B------:R-:W4:Y:S02]  /*0a30*/  LDG.E R6, desc[UR8][R4.64+0x10] ;  /* 0x0000100804067981 */ /* 0x000f24000c1e1900 */
[----:B----4-:R-:W-:-:S05]  /*0a40*/  IMAD.IADD R11, R9, 0x1, R6 ;  /* 0x00000001090b7824 */ /* 0x010fca00078e0206 */
[----:B------:R3:W-:Y:S04]  /*0a50*/  STG.E desc[UR8][R2.64+0x4], R11 ;  /* 0x0000040b02007986 */ /* 0x0007e8000c101908 */
[----:B------:R-:W2:Y:S02]  /*0a60*/  LDG.E R6, desc[UR8][R4.64+0x14] ;  /* 0x0000140804067981 */ /* 0x000ea4000c1e1900 */
[----:B--2---:R-:W-:-:S05]  /*0a70*/  IADD3 R13, PT, PT, R11, R6, RZ ;  /* 0x000000060b0d7210 */ /* 0x004fca0007ffe0ff */
[----:B------:R3:W-:Y:S04]  /*0a80*/  STG.E desc[UR8][R2.64+0x4], R13 ;  /* 0x0000040d02007986 */ /* 0x0007e8000c101908 */
[----:B------:R-:W0:Y:S02]  /*0a90*/  LDG.E R6, desc[UR8][R4.64+0x18] ;  /* 0x0000180804067981 */ /* 0x000e24000c1e1900 */
[----:B0-----:R-:W-:-:S05]  /*0aa0*/  IMAD.IADD R7, R13, 0x1, R6 ;  /* 0x000000010d077824 */ /* 0x001fca00078e0206 */
[----:B------:R3:W-:Y:S04]  /*0ab0*/  STG.E desc[UR8][R2.64+0x4], R7 ;  /* 0x0000040702007986 */ /* 0x0007e8000c101908 */
[----:B------:R-:W1:Y:S01]  /*0ac0*/  LDG.E R6, desc[UR8][R4.64+0x1c] ;  /* 0x00001c0804067981 */ /* 0x000e62000c1e1900 */
[----:B------:R-:W-:Y:S01]  /*0ad0*/  VIADD R0, R0, 0x2 ;  /* 0x0000000200007836 */ /* 0x000fe20000000000 */
[----:B-1----:R-:W-:-:S05]  /*0ae0*/  IADD3 R9, PT, PT, R7, R6, RZ ;  /* 0x0000000607097210 */ /* 0x002fca0007ffe0ff */
[----:B------:R3:W-:Y:S02]  /*0af0*/  STG.E desc[UR8][R2.64+0x4], R9 ;  /* 0x0000040902007986 */ /* 0x0007e4000c101908 */
.L_x_4:
[----:B------:R-:W-:Y:S05]  /*0b00*/  @P1 EXIT ;  /* 0x000000000000194d */ /* 0x000fea0003800000 */
[----:B-1-3--:R-:W0:Y:S08]  /*0b10*/  LDC.64 R2, c[0x0][0x388] ;  /* 0x0000e200ff027b82 */ /* 0x00ae300000000a00 */
[----:B------:R-:W1:Y:S01]  /*0b20*/  LDC.64 R4, c[0x0][0x380] ;  /* 0x0000e000ff047b82 */ /* 0x000e620000000a00 */
[----:B0-----:R-:W-:-:S04]  /*0b30*/  IMAD.WIDE.U32 R2, R0, 0x4, R2 ;  /* 0x0000000400027825 */ /* 0x001fc800078e0002 */
[----:B-1----:R-:W-:Y:S02]  /*0b40*/  IMAD.WIDE R4, R0, 0x4, R4 ;  /* 0x0000000400047825 */ /* 0x002fe400078e0204 */
[----:B------:R-:W2:Y:S04]  /*0b50*/  LDG.E R0, desc[UR8][R2.64] ;  /* 0x0000000802007981 */ /* 0x000ea8000c1e1900 */
[----:B------:R-:W2:Y:S02]  /*0b60*/  LDG.E R7, desc[UR8][R4.64] ;  /* 0x0000000804077981 */ /* 0x000ea4000c1e1900 */
[----:B--2---:R-:W-:-:S05]  /*0b70*/  IADD3 R7, PT, PT, R0, R7, RZ ;  /* 0x0000000700077210 */ /* 0x004fca0007ffe0ff */
[----:B------:R0:W-:Y:S04]  /*0b80*/  STG.E desc[UR8][R2.64], R7 ;  /* 0x0000000702007986 */ /* 0x0001e8000c101908 */
[----:B------:R-:W2:Y:S02]  /*0b90*/  LDG.E R0, desc[UR8][R4.64+0x4] ;  /* 0x0000040804007981 */ /* 0x000ea4000c1e1900 */
[----:B--2---:R-:W-:-:S05]  /*0ba0*/  IMAD.IADD R9, R7, 0x1, R0 ;  /* 0x0000000107097824 */ /* 0x004fca00078e0200 */
[----:B------:R1:W-:Y:S04]  /*0bb0*/  STG.E desc[UR8][R2.64], R9 ;  /* 0x0000000902007986 */ /* 0x0003e8000c101908 */
[----:B------:R-:W2:Y:S02]  /*0bc0*/  LDG.E R0, desc[UR8][R4.64+0x8] ;  /* 0x0000080804007981 */ /* 0x000ea4000c1e1900 */
[----:B--2---:R-:W-:-:S05]  /*0bd0*/  IADD3 R11, PT, PT, R9, R0, RZ ;  /* 0x00000000090b7210 */ /* 0x004fca0007ffe0ff */
[----:B------:R2:W-:Y:S04]  /*0be0*/  STG.E desc[UR8][R2.64], R11 ;  /* 0x0000000b02007986 */ /* 0x0005e8000c101908 */
[----:B------:R-:W3:Y:S02]  /*0bf0*/  LDG.E R0, desc[UR8][R4.64+0xc] ;  /* 0x00000c0804007981 */ /* 0x000ee4000c1e1900 */
[----:B---3--:R-:W-:-:S05]  /*0c00*/  IMAD.IADD R13, R11, 0x1, R0 ;  /* 0x000000010b0d7824 */ /* 0x008fca00078e0200 */
[----:B------:R-:W-:Y:S04]  /*0c10*/  STG.E desc[UR8][R2.64], R13 ;  /* 0x0000000d02007986 */ /* 0x000fe8000c101908 */
[----:B------:R-:W0:Y:S02]  /*0c20*/  LDG.E R0, desc[UR8][R4.64+0x10] ;  /* 0x0000100804007981 */ /* 0x000e24000c1e1900 */
[----:B0-----:R-:W-:-:S05]  /*0c30*/  IADD3 R7, PT, PT, R13, R0, RZ ;  /* 0x000000000d077210 */ /* 0x001fca0007ffe0ff */
[----:B------:R-:W-:Y:S04]  /*0c40*/  STG.E desc[UR8][R2.64], R7 ;  /* 0x0000000702007986 */ /* 0x000fe8000c101908 */
[----:B------:R-:W1:Y:S02]  /*0c50*/  LDG.E R0, desc[UR8][R4.64+0x14] ;  /* 0x0000140804007981 */ /* 0x000e64000c1e1900 */
[----:B-1----:R-:W-:-:S05]  /*0c60*/  IMAD.IADD R9, R7, 0x1, R0 ;  /* 0x0000000107097824 */ /* 0x002fca00078e0200 */
[----:B------:R-:W-:Y:S04]  /*0c70*/  STG.E desc[UR8][R2.64], R9 ;  /* 0x0000000902007986 */ /* 0x000fe8000c101908 */
[----:B------:R-:W2:Y:S02]  /*0c80*/  LDG.E R0, desc[UR8][R4.64+0x18] ;  /* 0x0000180804007981 */ /* 0x000ea4000c1e1900 */
[----:B--2---:R-:W-:-:S05]  /*0c90*/  IADD3 R11, PT, PT, R9, R0, RZ ;  /* 0x00000000090b7210 */ /* 0x004fca0007ffe0ff */
[----:B------:R-:W-:Y:S01]  /*0ca0*/  STG.E desc[UR8][R2.64], R11 ;  /* 0x0000000b02007986 */ /* 0x000fe2000c101908 */
[----:B------:R-:W-:Y:S05]  /*0cb0*/  EXIT ;  /* 0x000000000000794d */ /* 0x000fea0003800000 */
.L_x_5:
        /* <DEDUP_REMOVED lines=12> */
.L_x_8:


//--------------------- .nv.shared._Z14faster_stencilPiS_i --------------------------
	.section	.nv.shared._Z14faster_stencilPiS_i,"aw",@nobits
	.sectionflags	@""
	.align	4
.nv.shared._Z14faster_stencilPiS_i:
	.zero		3096


//--------------------- .nv.shared.reserved.0     --------------------------
	.section	.nv.shared.reserved.0,"aw",@nobits
	.weak		__nv_reservedSMEM_offset_0_alias
	.size		__nv_reservedSMEM_offset_0_alias, 0, 64
	.other		__nv_reservedSMEM_offset_0_alias,@"STO_CUDA_RESERVED_SHARED STV_DEFAULT"
__nv_reservedSMEM_offset_0_alias:
	.zero		0
	.zero		64


//--------------------- .nv.constant0._Z14faster_stencilPiS_i --------------------------
	.section	.nv.constant0._Z14faster_stencilPiS_i,"a",@progbits
	.sectionflags	@""
	.align	4
.nv.constant0._Z14faster_stencilPiS_i:
	.zero		916


//--------------------- .nv.constant0._Z23multiplethreads_stencilPiS_i --------------------------
	.section	.nv.constant0._Z23multiplethreads_stencilPiS_i,"a",@progbits
	.sectionflags	@""
	.align	4
.nv.constant0._Z23multiplethreads_stencilPiS_i:
	.zero		916


//--------------------- .nv.constant0._Z20singlethread_stencilPiS_i --------------------------
	.section	.nv.constant0._Z20singlethread_stencilPiS_i,"a",@progbits
	.sectionflags	@""
	.align	4
.nv.constant0._Z20singlethread_stencilPiS_i:
	.zero		916


//--------------------- SYMBOLS --------------------------

	.type		.nv.reservedSmem.offset0,@object
	.size		.nv.reservedSmem.offset0,0x4
	.type		.nv.reservedSmem.cap,@object
	.size		.nv.reservedSmem.cap,0x4
